	.headerflags	@"EF_CUDA_TEXMODE_UNIFIED EF_CUDA_64BIT_ADDRESS EF_CUDA_ACCELERATORS EF_CUDA_SM90 EF_CUDA_VIRTUAL_SM(EF_CUDA_SM90)"
	.elftype	@"ET_EXEC"


//--------------------- .nv.info                  --------------------------
	.section	.nv.info,"",@"SHT_CUDA_INFO"
	.align	4


	//----- nvinfo : EIATTR_REGCOUNT
	.align		4
        /*0000*/ 	.byte	0x04, 0x2f
        /*0002*/ 	.short	(.L_1 - .L_0)
	.align		4
.L_0:
        /*0004*/ 	.word	index@(triton_poi_fused_convolution_div_max_pool2d_with_indices_relu_sub_51)
        /*0008*/ 	.word	0x00000012


	//----- nvinfo : EIATTR_MIN_STACK_SIZE
	.align		4
.L_1:
        /*000c*/ 	.byte	0x04, 0x12
        /*000e*/ 	.short	(.L_3 - .L_2)
	.align		4
.L_2:
        /*0010*/ 	.word	index@(triton_poi_fused_convolution_div_max_pool2d_with_indices_relu_sub_51)
        /*0014*/ 	.word	0x00000000


	//----- nvinfo : EIATTR_FRAME_SIZE
	.align		4
.L_3:
        /*0018*/ 	.byte	0x04, 0x11
        /*001a*/ 	.short	(.L_5 - .L_4)
	.align		4
.L_4:
        /*001c*/ 	.word	index@(triton_poi_fused_convolution_div_max_pool2d_with_indices_relu_sub_51)
        /*0020*/ 	.word	0x00000000


	//----- nvinfo : EIATTR_MIN_STACK_SIZE
	.align		4
.L_5:
        /*0024*/ 	.byte	0x04, 0x12
        /*0026*/ 	.short	(.L_7 - .L_6)
	.align		4
.L_6:
        /*0028*/ 	.word	index@(triton_poi_fused_convolution_div_max_pool2d_with_indices_relu_sub_51)
        /*002c*/ 	.word	0x00000000
.L_7:


//--------------------- .nv.info.triton_poi_fused_convolution_div_max_pool2d_with_indices_relu_sub_51 --------------------------
	.section	.nv.info.triton_poi_fused_convolution_div_max_pool2d_with_indices_relu_sub_51,"",@"SHT_CUDA_INFO"
	.sectionflags	@""
	.align	4


	//----- nvinfo : EIATTR_CUDA_API_VERSION
	.align		4
        /*0000*/ 	.byte	0x04, 0x37
        /*0002*/ 	.short	(.L_9 - .L_8)
.L_8:
        /*0004*/ 	.word	0x0000007c


	//----- nvinfo : EIATTR_KPARAM_INFO
	.align		4
.L_9:
        /*0008*/ 	.byte	0x04, 0x17
        /*000a*/ 	.short	(.L_11 - .L_10)
.L_10:
        /*000c*/ 	.word	0x00000000
        /*0010*/ 	.short	0x0002
        /*0012*/ 	.short	0x0010
        /*0014*/ 	.byte	0x00, 0xf0, 0x11, 0x00


	//----- nvinfo : EIATTR_KPARAM_INFO
	.align		4
.L_11:
        /*0018*/ 	.byte	0x04, 0x17
        /*001a*/ 	.short	(.L_13 - .L_12)
.L_12:
        /*001c*/ 	.word	0x00000000
        /*0020*/ 	.short	0x0001
        /*0022*/ 	.short	0x0008
        /*0024*/ 	.byte	0x00, 0xf4, 0x21, 0x00


	//----- nvinfo : EIATTR_KPARAM_INFO
	.align		4
.L_13:
        /*0028*/ 	.byte	0x04, 0x17
        /*002a*/ 	.short	(.L_15 - .L_14)
.L_14:
        /*002c*/ 	.word	0x00000000
        /*0030*/ 	.short	0x0000
        /*0032*/ 	.short	0x0000
        /*0034*/ 	.byte	0x00, 0xf4, 0x21, 0x00


	//----- nvinfo : EIATTR_SPARSE_MMA_MASK
	.align		4
.L_15:
        /*0038*/ 	.byte	0x03, 0x50
        /*003a*/ 	.short	0x0000


	//----- nvinfo : EIATTR_MAXREG_COUNT
	.align		4
        /*003c*/ 	.byte	0x03, 0x1b
        /*003e*/ 	.short	0x00ff


	//----- nvinfo : EIATTR_EXIT_INSTR_OFFSETS
	.align		4
        /*0040*/ 	.byte	0x04, 0x1c
        /*0042*/ 	.short	(.L_17 - .L_16)


	//   ....[0]....
.L_16:
        /*0044*/ 	.word	0x000002d0


	//----- nvinfo : EIATTR_REQNTID
	.align		4
.L_17:
        /*0048*/ 	.byte	0x04, 0x10
        /*004a*/ 	.short	(.L_19 - .L_18)
.L_18:
        /*004c*/ 	.word	0x00000080
        /*0050*/ 	.word	0x00000001
        /*0054*/ 	.word	0x00000001


	//----- nvinfo : EIATTR_CBANK_PARAM_SIZE
	.align		4
.L_19:
        /*0058*/ 	.byte	0x03, 0x19
        /*005a*/ 	.short	0x0014


	//----- nvinfo : EIATTR_PARAM_CBANK
	.align		4
        /*005c*/ 	.byte	0x04, 0x0a
        /*005e*/ 	.short	(.L_21 - .L_20)
	.align		4
.L_20:
        /*0060*/ 	.word	index@(.nv.constant0.triton_poi_fused_convolution_div_max_pool2d_with_indices_relu_sub_51)
        /*0064*/ 	.short	0x0210
        /*0066*/ 	.short	0x0014


	//----- nvinfo : EIATTR_SW_WAR
	.align		4
.L_21:
        /*0068*/ 	.byte	0x04, 0x36
        /*006a*/ 	.short	(.L_23 - .L_22)
.L_22:
        /*006c*/ 	.word	0x00000008
.L_23:


//--------------------- .nv.callgraph             --------------------------
	.section	.nv.callgraph,"",@"SHT_CUDA_CALLGRAPH"
	.align	4
	.sectionentsize	8
	.align		4
        /*0000*/ 	.word	0x00000000
	.align		4
        /*0004*/ 	.word	0xffffffff
	.align		4
        /*0008*/ 	.word	0x00000000
	.align		4
        /*000c*/ 	.word	0xfffffffe
	.align		4
        /*0010*/ 	.word	0x00000000
	.align		4
        /*0014*/ 	.word	0xfffffffd
	.align		4
        /*0018*/ 	.word	0x00000000
	.align		4
        /*001c*/ 	.word	0xfffffffc


//--------------------- .text.triton_poi_fused_convolution_div_max_pool2d_with_indices_relu_sub_51 --------------------------
	.section	.text.triton_poi_fused_convolution_div_max_pool2d_with_indices_relu_sub_51,"ax",@progbits
	.align	128
        .global         triton_poi_fused_convolution_div_max_pool2d_with_indices_relu_sub_51
        .type           triton_poi_fused_convolution_div_max_pool2d_with_indices_relu_sub_51,@function
        .size           triton_poi_fused_convolution_div_max_pool2d_with_indices_relu_sub_51,(.L_x_1 - triton_poi_fused_convolution_div_max_pool2d_with_indices_relu_sub_51)
        .other          triton_poi_fused_convolution_div_max_pool2d_with_indices_relu_sub_51,@"STO_CUDA_ENTRY STV_DEFAULT"
triton_poi_fused_convolution_div_max_pool2d_with_indices_relu_sub_51:
.text.triton_poi_fused_convolution_div_max_pool2d_with_indices_relu_sub_51:
[----:B------:R-:W-:Y:S01]  /*0000*/  LDC R1, c[0x0][0x28] ;  /* 0x00000a00ff017b82 */ /* 0x000fe20000000800 */
[----:B------:R-:W1:Y:S07]  /*0010*/  S2R R0, SR_TID.X ;  /* 0x0000000000007919 */ /* 0x000e6e0000002100 */
[----:B------:R-:W2:Y:S01]  /*0020*/  LDC.64 R4, c[0x0][0x218] ;  /* 0x00008600ff047b82 */ /* 0x000ea20000000a00 */
[----:B------:R-:W-:Y:S01]  /*0030*/  ULDC.64 UR4, c[0x0][0x208] ;  /* 0x0000820000047ab9 */ /* 0x000fe20000000a00 */
[----:B------:R-:W3:Y:S06]  /*0040*/  S2R R7, SR_CTAID.X ;  /* 0x0000000000077919 */ /* 0x000eec0000002500 */
[----:B------:R-:W4:Y:S01]  /*0050*/  LDC.64 R2, c[0x0][0x210] ;  /* 0x00008400ff027b82 */ /* 0x000f220000000a00 */
[----:B-1----:R-:W-:Y:S01]  /*0060*/  IMAD.SHL.U32 R0, R0, 0x4, RZ ;  /* 0x0000000400007824 */ /* 0x002fe200078e00ff */
[----:B---3--:R-:W-:-:S04]  /*0070*/  SHF.R.S32.HI R6, RZ, 0x15, R7 ;  /* 0x00000015ff067819 */ /* 0x008fc80000011407 */
[----:B------:R-:W-:-:S05]  /*0080*/  LOP3.LUT R0, R0, 0x1fc, RZ, 0xc0, !PT ;  /* 0x000001fc00007812 */ /* 0x000fca00078ec0ff */
[----:B------:R-:W-:Y:S01]  /*0090*/  IMAD R7, R7, 0x400, R0 ;  /* 0x0000040007077824 */ /* 0x000fe200078e0200 */
[----:B------:R-:W-:-:S03]  /*00a0*/  SGXT R0, R6, 0x1 ;  /* 0x000000010600781a */ /* 0x000fc60000000200 */
[----:B----4-:R-:W-:Y:S01]  /*00b0*/  IMAD.WIDE R2, R7, 0x4, R2 ;  /* 0x0000000407027825 */ /* 0x010fe200078e0202 */
[----:B------:R-:W-:-:S04]  /*00c0*/  LEA.HI R0, R0, R7, RZ, 0x9 ;  /* 0x0000000700007211 */ /* 0x000fc800078f48ff */
[----:B------:R-:W-:Y:S01]  /*00d0*/  LOP3.LUT R0, R0, 0xfffffe00, RZ, 0xc0, !PT ;  /* 0xfffffe0000007812 */ /* 0x000fe200078ec0ff */
[----:B------:R-:W3:Y:S04]  /*00e0*/  LDG.E.128 R12, desc[UR4][R2.64+0x800] ;  /* 0x00080004020c7981 */ /* 0x000ee8000c1e1d00 */
[----:B------:R-:W-:-:S04]  /*00f0*/  IMAD.IADD R9, R7, 0x1, -R0 ;  /* 0x0000000107097824 */ /* 0x000fc800078e0a00 */
[----:B--2---:R-:W-:Y:S02]  /*0100*/  IMAD.WIDE R4, R9, 0x4, R4 ;  /* 0x0000000409047825 */ /* 0x004fe400078e0204 */
[----:B------:R-:W2:Y:S04]  /*0110*/  LDG.E.128 R8, desc[UR4][R2.64] ;  /* 0x0000000402087981 */ /* 0x000ea8000c1e1d00 */
[----:B------:R-:W3:Y:S02]  /*0120*/  LDG.E.EL.128 R4, desc[UR4][R4.64] ;  /* 0x0000000404047981 */ /* 0x000ee4000c2e1d00 */
[CC--:B---3--:R-:W-:Y:S01]  /*0130*/  FSETP.GEU.AND P6, PT, R12.reuse, -R4.reuse, PT ;  /* 0x800000040c00720b */ /* 0x0c8fe20003fce000 */
[--C-:B------:R-:W-:Y:S01]  /*0140*/  FADD R12, R12, R4.reuse ;  /* 0x000000040c0c7221 */ /* 0x100fe20000000000 */
[C---:B--2---:R-:W-:Y:S01]  /*0150*/  FSETP.GEU.AND P2, PT, R8.reuse, -R4, PT ;  /* 0x800000040800720b */ /* 0x044fe20003f4e000 */
[----:B------:R-:W-:Y:S01]  /*0160*/  FADD R8, R8, R4 ;  /* 0x0000000408087221 */ /* 0x000fe20000000000 */
[----:B------:R-:W-:-:S02]  /*0170*/  FSETP.GEU.AND P5, PT, R13, -R5, PT ;  /* 0x800000050d00720b */ /* 0x000fc40003fae000 */
[----:B------:R-:W-:Y:S01]  /*0180*/  SEL R4, R12, RZ, P6 ;  /* 0x000000ff0c047207 */ /* 0x000fe20003000000 */
[----:B------:R-:W-:Y:S01]  /*0190*/  FADD R13, R13, R5 ;  /* 0x000000050d0d7221 */ /* 0x000fe20000000000 */
[CC--:B------:R-:W-:Y:S01]  /*01a0*/  FSETP.GEU.AND P4, PT, R14.reuse, -R6.reuse, PT ;  /* 0x800000060e00720b */ /* 0x0c0fe20003f8e000 */
[--C-:B------:R-:W-:Y:S01]  /*01b0*/  FADD R14, R14, R6.reuse ;  /* 0x000000060e0e7221 */ /* 0x100fe20000000000 */
[C---:B------:R-:W-:Y:S01]  /*01c0*/  FSETP.GEU.AND P3, PT, R15.reuse, -R7, PT ;  /* 0x800000070f00720b */ /* 0x040fe20003f6e000 */
[----:B------:R-:W-:Y:S01]  /*01d0*/  FADD R15, R15, R7 ;  /* 0x000000070f0f7221 */ /* 0x000fe20000000000 */
[C---:B------:R-:W-:Y:S01]  /*01e0*/  FSETP.GEU.AND P1, PT, R9.reuse, -R5, PT ;  /* 0x800000050900720b */ /* 0x040fe20003f2e000 */
[----:B------:R-:W-:Y:S01]  /*01f0*/  FADD R9, R9, R5 ;  /* 0x0000000509097221 */ /* 0x000fe20000000000 */
[C---:B------:R-:W-:Y:S01]  /*0200*/  FSETP.GEU.AND P0, PT, R10.reuse, -R6, PT ;  /* 0x800000060a00720b */ /* 0x040fe20003f0e000 */
[----:B------:R-:W-:Y:S01]  /*0210*/  FADD R10, R10, R6 ;  /* 0x000000060a0a7221 */ /* 0x000fe20000000000 */
[C---:B------:R-:W-:Y:S01]  /*0220*/  FSETP.GEU.AND P6, PT, R11.reuse, -R7, PT ;  /* 0x800000070b00720b */ /* 0x040fe20003fce000 */
[----:B------:R-:W-:Y:S01]  /*0230*/  FADD R11, R11, R7 ;  /* 0x000000070b0b7221 */ /* 0x000fe20000000000 */
[----:B------:R-:W-:-:S02]  /*0240*/  SEL R5, R13, RZ, P5 ;  /* 0x000000ff0d057207 */ /* 0x000fc40002800000 */
[----:B------:R-:W-:Y:S02]  /*0250*/  SEL R6, R14, RZ, P4 ;  /* 0x000000ff0e067207 */ /* 0x000fe40002000000 */
[----:B------:R-:W-:Y:S02]  /*0260*/  SEL R7, R15, RZ, P3 ;  /* 0x000000ff0f077207 */ /* 0x000fe40001800000 */
[----:B------:R-:W-:Y:S02]  /*0270*/  SEL R8, R8, RZ, P2 ;  /* 0x000000ff08087207 */ /* 0x000fe40001000000 */
[----:B------:R-:W-:Y:S02]  /*0280*/  SEL R9, R9, RZ, P1 ;  /* 0x000000ff09097207 */ /* 0x000fe40000800000 */
[----:B------:R-:W-:Y:S02]  /*0290*/  SEL R10, R10, RZ, P0 ;  /* 0x000000ff0a0a7207 */ /* 0x000fe40000000000 */
[----:B------:R-:W-:Y:S01]  /*02a0*/  SEL R11, R11, RZ, P6 ;  /* 0x000000ff0b0b7207 */ /* 0x000fe20003000000 */
[----:B------:R-:W-:Y:S04]  /*02b0*/  STG.E.128 desc[UR4][R2.64+0x800], R4 ;  /* 0x0008000402007986 */ /* 0x000fe8000c101d04 */
[----:B------:R-:W-:Y:S01]  /*02c0*/  STG.E.128 desc[UR4][R2.64], R8 ;  /* 0x0000000802007986 */ /* 0x000fe2000c101d04 */
[----:B------:R-:W-:Y:S05]  /*02d0*/  EXIT ;  /* 0x000000000000794d */ /* 0x000fea0003800000 */
.L_x_0:
[----:B------:R-:W-:-:S00]  /*02e0*/  BRA `(.L_x_0) ;  /* 0xfffffffc00fc7947 */ /* 0x000fc0000383ffff */
[----:B------:R-:W-:-:S00]  /*02f0*/  NOP ;  /* 0x0000000000007918 */ /* 0x000fc00000000000 */
        /* <DEDUP_REMOVED lines=8> */
.L_x_1:


//--------------------- .nv.constant0.triton_poi_fused_convolution_div_max_pool2d_with_indices_relu_sub_51 --------------------------
	.section	.nv.constant0.triton_poi_fused_convolution_div_max_pool2d_with_indices_relu_sub_51,"a",@progbits
	.sectionflags	@""
	.align	4
.nv.constant0.triton_poi_fused_convolution_div_max_pool2d_with_indices_relu_sub_51:
	.zero		548
